//
// Generated by NVIDIA NVVM Compiler
//
// Compiler Build ID: CL-36424714
// Cuda compilation tools, release 13.0, V13.0.88
// Based on NVVM 20.0.0
//

.version 9.0
.target sm_100
.address_size 64

	// .globl	_Z7reduce1PiS_
.extern .shared .align 16 .b8 sdata[];

.visible .entry _Z7reduce1PiS_(
	.param .u64 .ptr .align 1 _Z7reduce1PiS__param_0,
	.param .u64 .ptr .align 1 _Z7reduce1PiS__param_1
)
{
	.reg .pred 	%p<5>;
	.reg .b32 	%r<18>;
	.reg .b64 	%rd<9>;

	ld.param.u64 	%rd2, [_Z7reduce1PiS__param_0];
	ld.param.u64 	%rd1, [_Z7reduce1PiS__param_1];
	cvta.to.global.u64 	%rd3, %rd2;
	mov.u32 	%r1, %tid.x;
	mov.u32 	%r2, %ctaid.x;
	mov.u32 	%r17, %ntid.x;
	mad.lo.s32 	%r7, %r2, %r17, %r1;
	mul.wide.u32 	%rd4, %r7, 4;
	add.s64 	%rd5, %rd3, %rd4;
	ld.global.u32 	%r8, [%rd5];
	shl.b32 	%r9, %r1, 2;
	mov.u32 	%r10, sdata;
	add.s32 	%r4, %r10, %r9;
	st.shared.u32 	[%r4], %r8;
	bar.sync 	0;
	setp.lt.u32 	%p1, %r17, 2;
	@%p1 bra 	$L__BB0_4;
$L__BB0_1:
	shr.u32 	%r6, %r17, 1;
	setp.ge.u32 	%p2, %r1, %r6;
	@%p2 bra 	$L__BB0_3;
	shl.b32 	%r11, %r6, 2;
	add.s32 	%r12, %r4, %r11;
	ld.shared.u32 	%r13, [%r12];
	ld.shared.u32 	%r14, [%r4];
	add.s32 	%r15, %r14, %r13;
	st.shared.u32 	[%r4], %r15;
$L__BB0_3:
	bar.sync 	0;
	setp.gt.u32 	%p3, %r17, 3;
	mov.u32 	%r17, %r6;
	@%p3 bra 	$L__BB0_1;
$L__BB0_4:
	setp.ne.s32 	%p4, %r1, 0;
	@%p4 bra 	$L__BB0_6;
	ld.shared.u32 	%r16, [sdata];
	cvta.to.global.u64 	%rd6, %rd1;
	mul.wide.u32 	%rd7, %r2, 4;
	add.s64 	%rd8, %rd6, %rd7;
	st.global.u32 	[%rd8], %r16;
$L__BB0_6:
	ret;

}


// ===== COMPILED SASS (sm_100) =====

	.target	sm_100

	.elftype	@"ET_EXEC"


//--------------------- .note.nv.tkinfo           --------------------------
	.section	.note.nv.tkinfo,"",@"SHT_NOTE"
	.sectionflags	@"SHF_NOTE_NV_TKINFO"
	.tkinfo
        /*0018*/ 	.word	0x00000002
        /*0030*/ 	.string	""
        /*0030*/ 	.string	"ptxas"
        /*0030*/ 	.string	"Cuda compilation tools, release 13.0, V13.0.88"
        /*0030*/ 	.string	"Build cuda_13.0.r13.0/compiler.36424714_0"
        /*0030*/ 	.string	"-arch sm_100 -m 64 "



//--------------------- .note.nv.cuinfo           --------------------------
	.section	.note.nv.cuinfo,"",@"SHT_NOTE"
	.sectionflags	@"SHF_NOTE_NV_CUINFO"
        /*0018*/ 	.short	0x0002
        /*001a*/ 	.short	0x0064
        /*001c*/ 	.short	0x0082
	.zero		2


//--------------------- .nv.info                  --------------------------
	.section	.nv.info,"",@"SHT_CUDA_INFO"
	.align	4


	//----- nvinfo : EIATTR_REGCOUNT
	.align		4
        /*0000*/ 	.byte	0x04, 0x2f
        /*0002*/ 	.short	(.L_1 - .L_0)
	.align		4
.L_0:
        /*0004*/ 	.word	index@(_Z7reduce1PiS_)
        /*0008*/ 	.word	0x0000000b


	//----- nvinfo : EIATTR_FRAME_SIZE
	.align		4
.L_1:
        /*000c*/ 	.byte	0x04, 0x11
        /*000e*/ 	.short	(.L_3 - .L_2)
	.align		4
.L_2:
        /*0010*/ 	.word	index@(_Z7reduce1PiS_)
        /*0014*/ 	.word	0x00000000


	//----- nvinfo : EIATTR_MIN_STACK_SIZE
	.align		4
.L_3:
        /*0018*/ 	.byte	0x04, 0x12
        /*001a*/ 	.short	(.L_5 - .L_4)
	.align		4
.L_4:
        /*001c*/ 	.word	index@(_Z7reduce1PiS_)
        /*0020*/ 	.word	0x00000000
.L_5:


//--------------------- .nv.compat                --------------------------
	.section	.nv.compat,"",@"SHT_CUDA_COMPAT_INFO"
	.align	4
        /*0000*/ 	.byte	0x02, 0x09, 0x00, 0x00, 0x02, 0x02, 0x01, 0x00, 0x02, 0x05, 0x05, 0x00, 0x03, 0x07, 0x01, 0x01
        /*0010*/ 	.byte	0x02, 0x03, 0x00, 0x00, 0x02, 0x06, 0x01, 0x00, 0x04, 0x0b, 0x08, 0x00, 0x09, 0x00, 0x00, 0x00
        /*0020*/ 	.byte	0x00, 0x00, 0x00, 0x00


//--------------------- .nv.info._Z7reduce1PiS_   --------------------------
	.section	.nv.info._Z7reduce1PiS_,"",@"SHT_CUDA_INFO"
	.sectionflags	@""
	.align	4


	//----- nvinfo : EIATTR_CUDA_API_VERSION
	.align		4
        /*0000*/ 	.byte	0x04, 0x37
        /*0002*/ 	.short	(.L_7 - .L_6)
.L_6:
        /*0004*/ 	.word	0x00000082


	//----- nvinfo : EIATTR_KPARAM_INFO
	.align		4
.L_7:
        /*0008*/ 	.byte	0x04, 0x17
        /*000a*/ 	.short	(.L_9 - .L_8)
.L_8:
        /*000c*/ 	.word	0x00000000
        /*0010*/ 	.short	0x0001
        /*0012*/ 	.short	0x0008
        /*0014*/ 	.byte	0x00, 0xf5, 0x21, 0x00


	//----- nvinfo : EIATTR_KPARAM_INFO
	.align		4
.L_9:
        /*0018*/ 	.byte	0x04, 0x17
        /*001a*/ 	.short	(.L_11 - .L_10)
.L_10:
        /*001c*/ 	.word	0x00000000
        /*0020*/ 	.short	0x0000
        /*0022*/ 	.short	0x0000
        /*0024*/ 	.byte	0x00, 0xf5, 0x21, 0x00


	//----- nvinfo : EIATTR_SPARSE_MMA_MASK
	.align		4
.L_11:
        /*0028*/ 	.byte	0x03, 0x50
        /*002a*/ 	.short	0x0000


	//----- nvinfo : EIATTR_MAXREG_COUNT
	.align		4
        /*002c*/ 	.byte	0x03, 0x1b
        /*002e*/ 	.short	0x00ff


	//----- nvinfo : EIATTR_NUM_BARRIERS
	.align		4
        /*0030*/ 	.byte	0x02, 0x4c
        /*0032*/ 	.byte	0x01
	.zero		1


	//----- nvinfo : EIATTR_MERCURY_ISA_VERSION
	.align		4
        /*0034*/ 	.byte	0x03, 0x5f
        /*0036*/ 	.short	0x0101


	//----- nvinfo : EIATTR_VRC_CTA_INIT_COUNT
	.align		4
        /*0038*/ 	.byte	0x02, 0x4a
	.zero		1
	.zero		1


	//----- nvinfo : EIATTR_EXIT_INSTR_OFFSETS
	.align		4
        /*003c*/ 	.byte	0x04, 0x1c
        /*003e*/ 	.short	(.L_13 - .L_12)


	//   ....[0]....
.L_12:
        /*0040*/ 	.word	0x000001e0


	//   ....[1]....
        /*0044*/ 	.word	0x00000260


	//----- nvinfo : EIATTR_CBANK_PARAM_SIZE
	.align		4
.L_13:
        /*0048*/ 	.byte	0x03, 0x19
        /*004a*/ 	.short	0x0010


	//----- nvinfo : EIATTR_PARAM_CBANK
	.align		4
        /*004c*/ 	.byte	0x04, 0x0a
        /*004e*/ 	.short	(.L_15 - .L_14)
	.align		4
.L_14:
        /*0050*/ 	.word	index@(.nv.constant0._Z7reduce1PiS_)
        /*0054*/ 	.short	0x0380
        /*0056*/ 	.short	0x0010


	//----- nvinfo : EIATTR_SW_WAR
	.align		4
.L_15:
        /*0058*/ 	.byte	0x04, 0x36
        /*005a*/ 	.short	(.L_17 - .L_16)
.L_16:
        /*005c*/ 	.word	0x00000008
.L_17:


//--------------------- .nv.callgraph             --------------------------
	.section	.nv.callgraph,"",@"SHT_CUDA_CALLGRAPH"
	.align	4
	.sectionentsize	8
	.align		4
        /*0000*/ 	.word	0x00000000
	.align		4
        /*0004*/ 	.word	0xffffffff
	.align		4
        /*0008*/ 	.word	0x00000000
	.align		4
        /*000c*/ 	.word	0xfffffffe
	.align		4
        /*0010*/ 	.word	0x00000000
	.align		4
        /*0014*/ 	.word	0xfffffffd
	.align		4
        /*0018*/ 	.word	0x00000000
	.align		4
        /*001c*/ 	.word	0xfffffffc


//--------------------- .text._Z7reduce1PiS_      --------------------------
	.section	.text._Z7reduce1PiS_,"ax",@progbits
	.align	128
        .global         _Z7reduce1PiS_
        .type           _Z7reduce1PiS_,@function
        .size           _Z7reduce1PiS_,(.L_x_3 - _Z7reduce1PiS_)
        .other          _Z7reduce1PiS_,@"STO_CUDA_ENTRY STV_DEFAULT"
_Z7reduce1PiS_:
.text._Z7reduce1PiS_:
[----:B------:R-:W-:Y:S01]  /*0000*/  LDC R1, c[0x0][0x37c] ;  /* 0x0000df00ff017b82 */ /* 0x000fe20000000800 */
[----:B------:R-:W0:Y:S07]  /*0010*/  S2R R6, SR_TID.X ;  /* 0x0000000000067919 */ /* 0x000e2e0000002100 */
[----:B------:R-:W1:Y:S01]  /*0020*/  LDC.64 R2, c[0x0][0x380] ;  /* 0x0000e000ff027b82 */ /* 0x000e620000000a00 */
[----:B------:R-:W0:Y:S01]  /*0030*/  LDCU UR8, c[0x0][0x360] ;  /* 0x00006c00ff0877ac */ /* 0x000e220008000800 */
[----:B------:R-:W0:Y:S01]  /*0040*/  S2R R7, SR_CTAID.X ;  /* 0x0000000000077919 */ /* 0x000e220000002500 */
[----:B------:R-:W2:Y:S01]  /*0050*/  LDCU.64 UR6, c[0x0][0x358] ;  /* 0x00006b00ff0677ac */ /* 0x000ea20008000a00 */
[----:B0-----:R-:W-:-:S04]  /*0060*/  IMAD R5, R7, UR8, R6 ;  /* 0x0000000807057c24 */ /* 0x001fc8000f8e0206 */
[----:B-1----:R-:W-:-:S06]  /*0070*/  IMAD.WIDE.U32 R2, R5, 0x4, R2 ;  /* 0x0000000405027825 */ /* 0x002fcc00078e0002 */
[----:B--2---:R-:W2:Y:S01]  /*0080*/  LDG.E R2, desc[UR6][R2.64] ;  /* 0x0000000602027981 */ /* 0x004ea2000c1e1900 */
[----:B------:R-:W0:Y:S01]  /*0090*/  S2UR UR5, SR_CgaCtaId ;  /* 0x00000000000579c3 */ /* 0x000e220000008800 */
[----:B------:R-:W-:Y:S01]  /*00a0*/  UMOV UR4, 0x400 ;  /* 0x0000040000047882 */ /* 0x000fe20000000000 */
[----:B------:R-:W-:Y:S01]  /*00b0*/  UISETP.GE.U32.AND UP0, UPT, UR8, 0x2, UPT ;  /* 0x000000020800788c */ /* 0x000fe2000bf06070 */
[----:B------:R-:W-:Y:S01]  /*00c0*/  ISETP.NE.AND P0, PT, R6, RZ, PT ;  /* 0x000000ff0600720c */ /* 0x000fe20003f05270 */
[----:B0-----:R-:W-:-:S06]  /*00d0*/  ULEA UR4, UR5, UR4, 0x18 ;  /* 0x0000000405047291 */ /* 0x001fcc000f8ec0ff */
[----:B------:R-:W-:-:S05]  /*00e0*/  LEA R5, R6, UR4, 0x2 ;  /* 0x0000000406057c11 */ /* 0x000fca000f8e10ff */
[----:B--2---:R0:W-:Y:S01]  /*00f0*/  STS [R5], R2 ;  /* 0x0000000205007388 */ /* 0x0041e20000000800 */
[----:B------:R-:W-:Y:S06]  /*0100*/  BAR.SYNC.DEFER_BLOCKING 0x0 ;  /* 0x0000000000007b1d */ /* 0x000fec0000010000 */
[----:B------:R-:W-:Y:S05]  /*0110*/  BRA.U !UP0, `(.L_x_0) ;  /* 0x0000000108307547 */ /* 0x000fea000b800000 */
[----:B------:R-:W-:-:S07]  /*0120*/  IMAD.U32 R0, RZ, RZ, UR8 ;  /* 0x00000008ff007e24 */ /* 0x000fce000f8e00ff */
.L_x_1:
[----:B------:R-:W-:-:S04]  /*0130*/  SHF.R.U32.HI R8, RZ, 0x1, R0 ;  /* 0x00000001ff087819 */ /* 0x000fc80000011600 */
[----:B------:R-:W-:-:S13]  /*0140*/  ISETP.GE.U32.AND P1, PT, R6, R8, PT ;  /* 0x000000080600720c */ /* 0x000fda0003f26070 */
[----:B0-----:R-:W-:Y:S01]  /*0150*/  @!P1 IMAD R2, R8, 0x4, R5 ;  /* 0x0000000408029824 */ /* 0x001fe200078e0205 */
[----:B------:R-:W-:Y:S05]  /*0160*/  @!P1 LDS R3, [R5] ;  /* 0x0000000005039984 */ /* 0x000fea0000000800 */
[----:B------:R-:W0:Y:S02]  /*0170*/  @!P1 LDS R2, [R2] ;  /* 0x0000000002029984 */ /* 0x000e240000000800 */
[----:B0-----:R-:W-:-:S05]  /*0180*/  @!P1 IADD3 R4, PT, PT, R2, R3, RZ ;  /* 0x0000000302049210 */ /* 0x001fca0007ffe0ff */
[----:B------:R1:W-:Y:S01]  /*0190*/  @!P1 STS [R5], R4 ;  /* 0x0000000405009388 */ /* 0x0003e20000000800 */
[----:B------:R-:W-:Y:S01]  /*01a0*/  BAR.SYNC.DEFER_BLOCKING 0x0 ;  /* 0x0000000000007b1d */ /* 0x000fe20000010000 */
[----:B------:R-:W-:Y:S01]  /*01b0*/  ISETP.GT.U32.AND P1, PT, R0, 0x3, PT ;  /* 0x000000030000780c */ /* 0x000fe20003f24070 */
[----:B------:R-:W-:-:S12]  /*01c0*/  IMAD.MOV.U32 R0, RZ, RZ, R8 ;  /* 0x000000ffff007224 */ /* 0x000fd800078e0008 */
[----:B-1----:R-:W-:Y:S05]  /*01d0*/  @P1 BRA `(.L_x_1) ;  /* 0xfffffffc00d41947 */ /* 0x002fea000383ffff */
.L_x_0:
[----:B------:R-:W-:Y:S05]  /*01e0*/  @P0 EXIT ;  /* 0x000000000000094d */ /* 0x000fea0003800000 */
[----:B------:R-:W1:Y:S01]  /*01f0*/  S2UR UR5, SR_CgaCtaId ;  /* 0x00000000000579c3 */ /* 0x000e620000008800 */
[----:B------:R-:W-:-:S07]  /*0200*/  UMOV UR4, 0x400 ;  /* 0x0000040000047882 */ /* 0x000fce0000000000 */
[----:B0-----:R-:W0:Y:S01]  /*0210*/  LDC.64 R2, c[0x0][0x388] ;  /* 0x0000e200ff027b82 */ /* 0x001e220000000a00 */
[----:B-1----:R-:W-:Y:S01]  /*0220*/  ULEA UR4, UR5, UR4, 0x18 ;  /* 0x0000000405047291 */ /* 0x002fe2000f8ec0ff */
[----:B0-----:R-:W-:-:S08]  /*0230*/  IMAD.WIDE.U32 R2, R7, 0x4, R2 ;  /* 0x0000000407027825 */ /* 0x001fd000078e0002 */
[----:B------:R-:W0:Y:S04]  /*0240*/  LDS R5, [UR4] ;  /* 0x00000004ff057984 */ /* 0x000e280008000800 */
[----:B0-----:R-:W-:Y:S01]  /*0250*/  STG.E desc[UR6][R2.64], R5 ;  /* 0x0000000502007986 */ /* 0x001fe2000c101906 */
[----:B------:R-:W-:Y:S05]  /*0260*/  EXIT ;  /* 0x000000000000794d */ /* 0x000fea0003800000 */
.L_x_2:
[----:B------:R-:W-:-:S00]  /*0270*/  BRA `(.L_x_2) ;  /* 0xfffffffc00fc7947 */ /* 0x000fc0000383ffff */
[----:B------:R-:W-:-:S00]  /*0280*/  NOP ;  /* 0x0000000000007918 */ /* 0x000fc00000000000 */
[----:B------:R-:W-:-:S00]  /*0290*/  NOP ;  /* 0x0000000000007918 */ /* 0x000fc00000000000 */
[----:B------:R-:W-:-:S00]  /*02a0*/  NOP ;  /* 0x0000000000007918 */ /* 0x000fc00000000000 */
[----:B------:R-:W-:-:S00]  /*02b0*/  NOP ;  /* 0x0000000000007918 */ /* 0x000fc00000000000 */
[----:B------:R-:W-:-:S00]  /*02c0*/  NOP ;  /* 0x0000000000007918 */ /* 0x000fc00000000000 */
[----:B------:R-:W-:-:S00]  /*02d0*/  NOP ;  /* 0x0000000000007918 */ /* 0x000fc00000000000 */
[----:B------:R-:W-:-:S00]  /*02e0*/  NOP ;  /* 0x0000000000007918 */ /* 0x000fc00000000000 */
[----:B------:R-:W-:-:S00]  /*02f0*/  NOP ;  /* 0x0000000000007918 */ /* 0x000fc00000000000 */
.L_x_3:


//--------------------- .nv.shared._Z7reduce1PiS_ --------------------------
	.section	.nv.shared._Z7reduce1PiS_,"aw",@nobits
	.sectionflags	@""
	.align	16
	.zero		1024


//--------------------- .nv.shared.reserved.0     --------------------------
	.section	.nv.shared.reserved.0,"aw",@nobits
	.weak		__nv_reservedSMEM_offset_0_alias
	.size		__nv_reservedSMEM_offset_0_alias, 0, 64
	.other		__nv_reservedSMEM_offset_0_alias,@"STO_CUDA_RESERVED_SHARED STV_DEFAULT"
__nv_reservedSMEM_offset_0_alias:
	.zero		0
	.zero		64


//--------------------- .nv.constant0._Z7reduce1PiS_ --------------------------
	.section	.nv.constant0._Z7reduce1PiS_,"a",@progbits
	.sectionflags	@""
	.align	4
.nv.constant0._Z7reduce1PiS_:
	.zero		912


//--------------------- SYMBOLS --------------------------

	.type		.nv.reservedSmem.offset0,@object
	.size		.nv.reservedSmem.offset0,0x4
	.type		.nv.reservedSmem.cap,@object
	.size		.nv.reservedSmem.cap,0x4
